//
// Generated by NVIDIA NVVM Compiler
//
// Compiler Build ID: CL-36424714
// Cuda compilation tools, release 13.0, V13.0.88
// Based on NVVM 20.0.0
//

.version 9.0
.target sm_100
.address_size 64

	// .globl	sobel_kernel_shared
// _ZZ19sobel_kernel_sharedE4tile has been demoted

.visible .entry sobel_kernel_shared(
	.param .u64 .ptr .align 1 sobel_kernel_shared_param_0,
	.param .u64 .ptr .align 1 sobel_kernel_shared_param_1,
	.param .u32 sobel_kernel_shared_param_2,
	.param .u32 sobel_kernel_shared_param_3
)
{
	.reg .pred 	%p<27>;
	.reg .b16 	%rs<23>;
	.reg .b32 	%r<53>;
	.reg .b64 	%rd<17>;
	// demoted variable
	.shared .align 1 .b8 _ZZ19sobel_kernel_sharedE4tile[340];
	ld.param.u64 	%rd4, [sobel_kernel_shared_param_0];
	ld.param.u64 	%rd3, [sobel_kernel_shared_param_1];
	ld.param.u32 	%r9, [sobel_kernel_shared_param_2];
	ld.param.u32 	%r11, [sobel_kernel_shared_param_3];
	cvta.to.global.u64 	%rd1, %rd4;
	mov.u32 	%r1, %tid.x;
	mov.u32 	%r2, %tid.y;
	mov.u32 	%r12, %ctaid.x;
	shl.b32 	%r13, %r12, 5;
	mov.u32 	%r14, %ctaid.y;
	shl.b32 	%r15, %r14, 3;
	add.s32 	%r3, %r13, %r1;
	add.s32 	%r16, %r15, %r2;
	setp.ge.s32 	%p1, %r3, %r9;
	setp.ge.s32 	%p2, %r16, %r11;
	mov.u32 	%r17, _ZZ19sobel_kernel_sharedE4tile;
	mad.lo.s32 	%r5, %r2, 34, %r17;
	add.s32 	%r18, %r1, %r5;
	add.s32 	%r6, %r18, 34;
	or.pred  	%p3, %p1, %p2;
	@%p3 bra 	$L__BB0_2;
	mad.lo.s32 	%r19, %r9, %r16, %r3;
	cvt.s64.s32 	%rd5, %r19;
	add.s64 	%rd6, %rd1, %rd5;
	ld.global.u8 	%rs10, [%rd6];
	st.shared.u8 	[%r6+1], %rs10;
	bra.uni 	$L__BB0_3;
$L__BB0_2:
	mov.b16 	%rs9, 0;
	st.shared.u8 	[%r6+1], %rs9;
$L__BB0_3:
	setp.ne.s32 	%p4, %r1, 0;
	mul.lo.s32 	%r7, %r9, %r16;
	cvt.s64.s32 	%rd7, %r7;
	cvt.s64.s32 	%rd8, %r3;
	add.s64 	%rd9, %rd8, %rd7;
	add.s64 	%rd2, %rd1, %rd9;
	@%p4 bra 	$L__BB0_7;
	setp.ge.s32 	%p5, %r16, %r11;
	setp.lt.s32 	%p6, %r3, 1;
	mov.b16 	%rs19, 0;
	or.pred  	%p7, %p6, %p5;
	@%p7 bra 	$L__BB0_6;
	ld.global.u8 	%rs19, [%rd2+-1];
$L__BB0_6:
	st.shared.u8 	[%r5+34], %rs19;
$L__BB0_7:
	mov.u32 	%r20, %ntid.x;
	add.s32 	%r21, %r20, -1;
	setp.ne.s32 	%p8, %r1, %r21;
	@%p8 bra 	$L__BB0_11;
	setp.ge.s32 	%p9, %r16, %r11;
	add.s32 	%r22, %r3, 1;
	setp.ge.s32 	%p10, %r22, %r9;
	mov.b16 	%rs20, 0;
	or.pred  	%p11, %p10, %p9;
	@%p11 bra 	$L__BB0_10;
	ld.global.u8 	%rs20, [%rd2+1];
$L__BB0_10:
	st.shared.u8 	[%r6+2], %rs20;
$L__BB0_11:
	setp.ne.s32 	%p12, %r2, 0;
	@%p12 bra 	$L__BB0_15;
	setp.ge.s32 	%p13, %r3, %r9;
	setp.eq.s32 	%p14, %r16, 0;
	setp.lt.s32 	%p15, %r3, 0;
	or.pred  	%p16, %p14, %p15;
	mov.b16 	%rs21, 0;
	or.pred  	%p17, %p16, %p13;
	@%p17 bra 	$L__BB0_14;
	add.s32 	%r23, %r16, -1;
	mad.lo.s32 	%r24, %r9, %r23, %r3;
	cvt.s64.s32 	%rd10, %r24;
	add.s64 	%rd11, %rd1, %rd10;
	ld.global.u8 	%rs21, [%rd11];
$L__BB0_14:
	add.s32 	%r26, %r17, %r1;
	st.shared.u8 	[%r26+1], %rs21;
$L__BB0_15:
	mov.u32 	%r27, %ntid.y;
	add.s32 	%r28, %r27, -1;
	setp.ne.s32 	%p18, %r2, %r28;
	@%p18 bra 	$L__BB0_19;
	setp.ge.s32 	%p19, %r3, %r9;
	add.s32 	%r8, %r16, 1;
	setp.ge.s32 	%p20, %r8, %r11;
	setp.lt.s32 	%p21, %r3, 0;
	or.pred  	%p22, %p20, %p19;
	mov.b16 	%rs22, 0;
	or.pred  	%p23, %p22, %p21;
	@%p23 bra 	$L__BB0_18;
	mad.lo.s32 	%r29, %r9, %r8, %r3;
	cvt.s64.s32 	%rd12, %r29;
	add.s64 	%rd13, %rd1, %rd12;
	ld.global.u8 	%rs22, [%rd13];
$L__BB0_18:
	st.shared.u8 	[%r6+35], %rs22;
$L__BB0_19:
	bar.sync 	0;
	setp.ge.s32 	%p24, %r3, %r9;
	setp.ge.s32 	%p25, %r16, %r11;
	or.pred  	%p26, %p24, %p25;
	@%p26 bra 	$L__BB0_21;
	ld.shared.u8 	%r30, [_ZZ19sobel_kernel_sharedE4tile];
	ld.shared.u8 	%rs15, [_ZZ19sobel_kernel_sharedE4tile+34];
	mul.wide.u16 	%r31, %rs15, 2;
	ld.shared.u8 	%r32, [_ZZ19sobel_kernel_sharedE4tile+68];
	add.s32 	%r33, %r32, %r30;
	add.s32 	%r34, %r31, %r33;
	ld.shared.u8 	%r35, [_ZZ19sobel_kernel_sharedE4tile+2];
	sub.s32 	%r36, %r35, %r34;
	ld.shared.u8 	%rs16, [_ZZ19sobel_kernel_sharedE4tile+36];
	mul.wide.u16 	%r37, %rs16, 2;
	add.s32 	%r38, %r36, %r37;
	ld.shared.u8 	%r39, [_ZZ19sobel_kernel_sharedE4tile+70];
	add.s32 	%r40, %r38, %r39;
	ld.shared.u8 	%rs17, [_ZZ19sobel_kernel_sharedE4tile+1];
	mul.wide.u16 	%r41, %rs17, 2;
	add.s32 	%r42, %r35, %r30;
	add.s32 	%r43, %r41, %r42;
	sub.s32 	%r44, %r32, %r43;
	ld.shared.u8 	%rs18, [_ZZ19sobel_kernel_sharedE4tile+69];
	mul.wide.u16 	%r45, %rs18, 2;
	add.s32 	%r46, %r44, %r45;
	add.s32 	%r47, %r46, %r39;
	abs.s32 	%r48, %r40;
	abs.s32 	%r49, %r47;
	add.s32 	%r50, %r49, %r48;
	min.u32 	%r51, %r50, 255;
	add.s32 	%r52, %r7, %r3;
	cvt.s64.s32 	%rd14, %r52;
	cvta.to.global.u64 	%rd15, %rd3;
	add.s64 	%rd16, %rd15, %rd14;
	st.global.u8 	[%rd16], %r51;
$L__BB0_21:
	ret;

}


// ===== COMPILED SASS (sm_100) =====

	.target	sm_100

	.elftype	@"ET_EXEC"


//--------------------- .note.nv.tkinfo           --------------------------
	.section	.note.nv.tkinfo,"",@"SHT_NOTE"
	.sectionflags	@"SHF_NOTE_NV_TKINFO"
	.tkinfo
        /*0018*/ 	.word	0x00000002
        /*0030*/ 	.string	""
        /*0030*/ 	.string	"ptxas"
        /*0030*/ 	.string	"Cuda compilation tools, release 13.0, V13.0.88"
        /*0030*/ 	.string	"Build cuda_13.0.r13.0/compiler.36424714_0"
        /*0030*/ 	.string	"-arch sm_100 -m 64 "



//--------------------- .note.nv.cuinfo           --------------------------
	.section	.note.nv.cuinfo,"",@"SHT_NOTE"
	.sectionflags	@"SHF_NOTE_NV_CUINFO"
        /*0018*/ 	.short	0x0002
        /*001a*/ 	.short	0x0064
        /*001c*/ 	.short	0x0082
	.zero		2


//--------------------- .nv.info                  --------------------------
	.section	.nv.info,"",@"SHT_CUDA_INFO"
	.align	4


	//----- nvinfo : EIATTR_REGCOUNT
	.align		4
        /*0000*/ 	.byte	0x04, 0x2f
        /*0002*/ 	.short	(.L_1 - .L_0)
	.align		4
.L_0:
        /*0004*/ 	.word	index@(sobel_kernel_shared)
        /*0008*/ 	.word	0x00000014


	//----- nvinfo : EIATTR_FRAME_SIZE
	.align		4
.L_1:
        /*000c*/ 	.byte	0x04, 0x11
        /*000e*/ 	.short	(.L_3 - .L_2)
	.align		4
.L_2:
        /*0010*/ 	.word	index@(sobel_kernel_shared)
        /*0014*/ 	.word	0x00000000


	//----- nvinfo : EIATTR_MIN_STACK_SIZE
	.align		4
.L_3:
        /*0018*/ 	.byte	0x04, 0x12
        /*001a*/ 	.short	(.L_5 - .L_4)
	.align		4
.L_4:
        /*001c*/ 	.word	index@(sobel_kernel_shared)
        /*0020*/ 	.word	0x00000000
.L_5:


//--------------------- .nv.compat                --------------------------
	.section	.nv.compat,"",@"SHT_CUDA_COMPAT_INFO"
	.align	4
        /*0000*/ 	.byte	0x02, 0x09, 0x00, 0x00, 0x02, 0x02, 0x01, 0x00, 0x02, 0x05, 0x05, 0x00, 0x03, 0x07, 0x01, 0x01
        /*0010*/ 	.byte	0x02, 0x03, 0x00, 0x00, 0x02, 0x06, 0x01, 0x00, 0x04, 0x0b, 0x08, 0x00, 0x09, 0x00, 0x00, 0x00
        /*0020*/ 	.byte	0x00, 0x00, 0x00, 0x00


//--------------------- .nv.info.sobel_kernel_shared --------------------------
	.section	.nv.info.sobel_kernel_shared,"",@"SHT_CUDA_INFO"
	.sectionflags	@""
	.align	4


	//----- nvinfo : EIATTR_CUDA_API_VERSION
	.align		4
        /*0000*/ 	.byte	0x04, 0x37
        /*0002*/ 	.short	(.L_7 - .L_6)
.L_6:
        /*0004*/ 	.word	0x00000082


	//----- nvinfo : EIATTR_KPARAM_INFO
	.align		4
.L_7:
        /*0008*/ 	.byte	0x04, 0x17
        /*000a*/ 	.short	(.L_9 - .L_8)
.L_8:
        /*000c*/ 	.word	0x00000000
        /*0010*/ 	.short	0x0003
        /*0012*/ 	.short	0x0014
        /*0014*/ 	.byte	0x00, 0xf0, 0x11, 0x00


	//----- nvinfo : EIATTR_KPARAM_INFO
	.align		4
.L_9:
        /*0018*/ 	.byte	0x04, 0x17
        /*001a*/ 	.short	(.L_11 - .L_10)
.L_10:
        /*001c*/ 	.word	0x00000000
        /*0020*/ 	.short	0x0002
        /*0022*/ 	.short	0x0010
        /*0024*/ 	.byte	0x00, 0xf0, 0x11, 0x00


	//----- nvinfo : EIATTR_KPARAM_INFO
	.align		4
.L_11:
        /*0028*/ 	.byte	0x04, 0x17
        /*002a*/ 	.short	(.L_13 - .L_12)
.L_12:
        /*002c*/ 	.word	0x00000000
        /*0030*/ 	.short	0x0001
        /*0032*/ 	.short	0x0008
        /*0034*/ 	.byte	0x00, 0xf5, 0x21, 0x00


	//----- nvinfo : EIATTR_KPARAM_INFO
	.align		4
.L_13:
        /*0038*/ 	.byte	0x04, 0x17
        /*003a*/ 	.short	(.L_15 - .L_14)
.L_14:
        /*003c*/ 	.word	0x00000000
        /*0040*/ 	.short	0x0000
        /*0042*/ 	.short	0x0000
        /*0044*/ 	.byte	0x00, 0xf5, 0x21, 0x00


	//----- nvinfo : EIATTR_SPARSE_MMA_MASK
	.align		4
.L_15:
        /*0048*/ 	.byte	0x03, 0x50
        /*004a*/ 	.short	0x0000


	//----- nvinfo : EIATTR_MAXREG_COUNT
	.align		4
        /*004c*/ 	.byte	0x03, 0x1b
        /*004e*/ 	.short	0x00ff


	//----- nvinfo : EIATTR_NUM_BARRIERS
	.align		4
        /*0050*/ 	.byte	0x02, 0x4c
        /*0052*/ 	.byte	0x01
	.zero		1


	//----- nvinfo : EIATTR_MERCURY_ISA_VERSION
	.align		4
        /*0054*/ 	.byte	0x03, 0x5f
        /*0056*/ 	.short	0x0101


	//----- nvinfo : EIATTR_VRC_CTA_INIT_COUNT
	.align		4
        /*0058*/ 	.byte	0x02, 0x4a
	.zero		1
	.zero		1


	//----- nvinfo : EIATTR_EXIT_INSTR_OFFSETS
	.align		4
        /*005c*/ 	.byte	0x04, 0x1c
        /*005e*/ 	.short	(.L_17 - .L_16)


	//   ....[0]....
.L_16:
        /*0060*/ 	.word	0x000005b0


	//   ....[1]....
        /*0064*/ 	.word	0x00000760


	//----- nvinfo : EIATTR_CRS_STACK_SIZE
	.align		4
.L_17:
        /*0068*/ 	.byte	0x04, 0x1e
        /*006a*/ 	.short	(.L_19 - .L_18)
.L_18:
        /*006c*/ 	.word	0x00000000


	//----- nvinfo : EIATTR_CBANK_PARAM_SIZE
	.align		4
.L_19:
        /*0070*/ 	.byte	0x03, 0x19
        /*0072*/ 	.short	0x0018


	//----- nvinfo : EIATTR_PARAM_CBANK
	.align		4
        /*0074*/ 	.byte	0x04, 0x0a
        /*0076*/ 	.short	(.L_21 - .L_20)
	.align		4
.L_20:
        /*0078*/ 	.word	index@(.nv.constant0.sobel_kernel_shared)
        /*007c*/ 	.short	0x0380
        /*007e*/ 	.short	0x0018


	//----- nvinfo : EIATTR_SW_WAR
	.align		4
.L_21:
        /*0080*/ 	.byte	0x04, 0x36
        /*0082*/ 	.short	(.L_23 - .L_22)
.L_22:
        /*0084*/ 	.word	0x00000008
.L_23:


//--------------------- .nv.callgraph             --------------------------
	.section	.nv.callgraph,"",@"SHT_CUDA_CALLGRAPH"
	.align	4
	.sectionentsize	8
	.align		4
        /*0000*/ 	.word	0x00000000
	.align		4
        /*0004*/ 	.word	0xffffffff
	.align		4
        /*0008*/ 	.word	0x00000000
	.align		4
        /*000c*/ 	.word	0xfffffffe
	.align		4
        /*0010*/ 	.word	0x00000000
	.align		4
        /*0014*/ 	.word	0xfffffffd
	.align		4
        /*0018*/ 	.word	0x00000000
	.align		4
        /*001c*/ 	.word	0xfffffffc


//--------------------- .text.sobel_kernel_shared --------------------------
	.section	.text.sobel_kernel_shared,"ax",@progbits
	.align	128
        .global         sobel_kernel_shared
        .type           sobel_kernel_shared,@function
        .size           sobel_kernel_shared,(.L_x_17 - sobel_kernel_shared)
        .other          sobel_kernel_shared,@"STO_CUDA_ENTRY STV_DEFAULT"
sobel_kernel_shared:
.text.sobel_kernel_shared:
[----:B------:R-:W-:Y:S01]  /*0000*/  LDC R1, c[0x0][0x37c] ;  /* 0x0000df00ff017b82 */ /* 0x000fe20000000800 */
[----:B------:R-:W0:Y:S01]  /*0010*/  S2R R8, SR_TID.Y ;  /* 0x0000000000087919 */ /* 0x000e220000002200 */
[----:B------:R-:W1:Y:S01]  /*0020*/  LDCU.64 UR8, c[0x0][0x390] ;  /* 0x00007200ff0877ac */ /* 0x000e620008000a00 */
[----:B------:R-:W0:Y:S01]  /*0030*/  S2R R7, SR_CTAID.Y ;  /* 0x0000000000077919 */ /* 0x000e220000002600 */
[----:B------:R-:W2:Y:S01]  /*0040*/  LDCU.64 UR10, c[0x0][0x380] ;  /* 0x00007000ff0a77ac */ /* 0x000ea20008000a00 */
[----:B------:R-:W3:Y:S01]  /*0050*/  S2R R11, SR_TID.X ;  /* 0x00000000000b7919 */ /* 0x000ee20000002100 */
[----:B------:R-:W4:Y:S01]  /*0060*/  LDCU.64 UR6, c[0x0][0x358] ;  /* 0x00006b00ff0677ac */ /* 0x000f220008000a00 */
[----:B------:R-:W3:Y:S01]  /*0070*/  S2R R0, SR_CTAID.X ;  /* 0x0000000000007919 */ /* 0x000ee20000002500 */
[----:B0-----:R-:W-:-:S05]  /*0080*/  IMAD R7, R7, 0x8, R8 ;  /* 0x0000000807077824 */ /* 0x001fca00078e0208 */
[----:B-1----:R-:W-:Y:S01]  /*0090*/  ISETP.GE.AND P0, PT, R7, UR9, PT ;  /* 0x0000000907007c0c */ /* 0x002fe2000bf06270 */
[----:B---3--:R-:W-:-:S05]  /*00a0*/  IMAD R0, R0, 0x20, R11 ;  /* 0x0000002000007824 */ /* 0x008fca00078e020b */
[----:B------:R-:W-:-:S13]  /*00b0*/  ISETP.GE.OR P1, PT, R0, UR8, P0 ;  /* 0x0000000800007c0c */ /* 0x000fda0008726670 */
[----:B------:R-:W-:-:S05]  /*00c0*/  @!P1 IMAD R2, R7, UR8, R0 ;  /* 0x0000000807029c24 */ /* 0x000fca000f8e0200 */
[----:B--2---:R-:W-:-:S04]  /*00d0*/  @!P1 IADD3 R4, P2, PT, R2, UR10, RZ ;  /* 0x0000000a02049c10 */ /* 0x004fc8000ff5e0ff */
[----:B------:R-:W-:-:S05]  /*00e0*/  @!P1 LEA.HI.X.SX32 R5, R2, UR11, 0x1, P2 ;  /* 0x0000000b02059c11 */ /* 0x000fca00090f0eff */
[----:B----4-:R0:W2:Y:S01]  /*00f0*/  @!P1 LDG.E.U8 R9, desc[UR6][R4.64] ;  /* 0x0000000604099981 */ /* 0x0100a2000c1e1100 */
[----:B------:R-:W1:Y:S01]  /*0100*/  S2UR UR5, SR_CgaCtaId ;  /* 0x00000000000579c3 */ /* 0x000e620000008800 */
[----:B------:R-:W-:Y:S01]  /*0110*/  UMOV UR4, 0x400 ;  /* 0x0000040000047882 */ /* 0x000fe20000000000 */
[----:B------:R-:W-:Y:S01]  /*0120*/  ISETP.NE.AND P2, PT, R11, RZ, PT ;  /* 0x000000ff0b00720c */ /* 0x000fe20003f45270 */
[----:B------:R-:W-:Y:S01]  /*0130*/  BSSY.RECONVERGENT B0, `(.L_x_0) ;  /* 0x0000014000007945 */ /* 0x000fe20003800200 */
[----:B------:R-:W-:Y:S01]  /*0140*/  SHF.R.S32.HI R10, RZ, 0x1f, R0 ;  /* 0x0000001fff0a7819 */ /* 0x000fe20000011400 */
[----:B-1----:R-:W-:-:S06]  /*0150*/  ULEA UR4, UR5, UR4, 0x18 ;  /* 0x0000000405047291 */ /* 0x002fcc000f8ec0ff */
[----:B------:R-:W-:-:S04]  /*0160*/  IMAD.U32 R3, RZ, RZ, UR4 ;  /* 0x00000004ff037e24 */ /* 0x000fc8000f8e00ff */
[----:B------:R-:W-:Y:S02]  /*0170*/  IMAD R2, R8, 0x22, R3 ;  /* 0x0000002208027824 */ /* 0x000fe400078e0203 */
[----:B------:R-:W-:Y:S02]  /*0180*/  IMAD R3, R7, UR8, RZ ;  /* 0x0000000807037c24 */ /* 0x000fe4000f8e02ff */
[----:B------:R-:W-:-:S03]  /*0190*/  IMAD.IADD R6, R2, 0x1, R11 ;  /* 0x0000000102067824 */ /* 0x000fc600078e020b */
[--C-:B0-----:R-:W-:Y:S02]  /*01a0*/  SHF.R.S32.HI R5, RZ, 0x1f, R3.reuse ;  /* 0x0000001fff057819 */ /* 0x101fe40000011403 */
[----:B------:R-:W-:-:S04]  /*01b0*/  IADD3 R4, P3, P4, R0, UR10, R3 ;  /* 0x0000000a00047c10 */ /* 0x000fc8000fc7e003 */
[----:B------:R-:W-:Y:S01]  /*01c0*/  IADD3.X R5, PT, PT, R10, UR11, R5, P3, P4 ;  /* 0x0000000b0a057c10 */ /* 0x000fe20009fe8405 */
[----:B--2---:R0:W-:Y:S04]  /*01d0*/  @!P1 STS.U8 [R6+0x23], R9 ;  /* 0x0000230906009388 */ /* 0x0041e80000000000 */
[----:B------:R0:W-:Y:S01]  /*01e0*/  @P1 STS.U8 [R6+0x23], RZ ;  /* 0x000023ff06001388 */ /* 0x0001e20000000000 */
[----:B------:R-:W-:Y:S05]  /*01f0*/  @P2 BRA `(.L_x_1) ;  /* 0x00000000001c2947 */ /* 0x000fea0003800000 */
[----:B------:R-:W-:Y:S01]  /*0200*/  ISETP.LT.OR P2, PT, R0, 0x1, P0 ;  /* 0x000000010000780c */ /* 0x000fe20000741670 */
[----:B------:R-:W-:Y:S01]  /*0210*/  BSSY.RECONVERGENT B1, `(.L_x_2) ;  /* 0x0000004000017945 */ /* 0x000fe20003800200 */
[----:B0-----:R-:W-:-:S11]  /*0220*/  PRMT R9, RZ, 0x7610, R9 ;  /* 0x00007610ff097816 */ /* 0x001fd60000000009 */
[----:B------:R-:W-:Y:S05]  /*0230*/  @P2 BRA `(.L_x_3) ;  /* 0x0000000000042947 */ /* 0x000fea0003800000 */
[----:B------:R0:W5:Y:S02]  /*0240*/  LDG.E.U8 R9, desc[UR6][R4.64+-0x1] ;  /* 0xffffff0604097981 */ /* 0x000164000c1e1100 */
.L_x_3:
[----:B------:R-:W-:Y:S05]  /*0250*/  BSYNC.RECONVERGENT B1 ;  /* 0x0000000000017941 */ /* 0x000fea0003800200 */
.L_x_2:
[----:B-----5:R1:W-:Y:S02]  /*0260*/  STS.U8 [R2+0x22], R9 ;  /* 0x0000220902007388 */ /* 0x0203e40000000000 */
.L_x_1:
[----:B------:R-:W-:Y:S05]  /*0270*/  BSYNC.RECONVERGENT B0 ;  /* 0x0000000000007941 */ /* 0x000fea0003800200 */
.L_x_0:
[----:B------:R-:W2:Y:S01]  /*0280*/  LDCU UR5, c[0x0][0x360] ;  /* 0x00006c00ff0577ac */ /* 0x000ea20008000800 */
[----:B------:R-:W-:Y:S01]  /*0290*/  BSSY.RECONVERGENT B0, `(.L_x_4) ;  /* 0x000000c000007945 */ /* 0x000fe20003800200 */
[----:B--2---:R-:W-:-:S06]  /*02a0*/  UIADD3 UR5, UPT, UPT, UR5, -0x1, URZ ;  /* 0xffffffff05057890 */ /* 0x004fcc000fffe0ff */
[----:B------:R-:W-:-:S13]  /*02b0*/  ISETP.NE.AND P2, PT, R11, UR5, PT ;  /* 0x000000050b007c0c */ /* 0x000fda000bf45270 */
[----:B------:R-:W-:Y:S05]  /*02c0*/  @P2 BRA `(.L_x_5) ;  /* 0x0000000000202947 */ /* 0x000fea0003800000 */
[----:B-1----:R-:W-:Y:S01]  /*02d0*/  VIADD R2, R0, 0x1 ;  /* 0x0000000100027836 */ /* 0x002fe20000000000 */
[----:B------:R-:W-:Y:S01]  /*02e0*/  BSSY.RECONVERGENT B1, `(.L_x_6) ;  /* 0x0000005000017945 */ /* 0x000fe20003800200 */
[----:B0-----:R-:W-:-:S03]  /*02f0*/  PRMT R9, RZ, 0x7610, R9 ;  /* 0x00007610ff097816 */ /* 0x001fc60000000009 */
[----:B------:R-:W-:-:S13]  /*0300*/  ISETP.GE.OR P0, PT, R2, UR8, P0 ;  /* 0x0000000802007c0c */ /* 0x000fda0008706670 */
[----:B------:R-:W-:Y:S05]  /*0310*/  @P0 BRA `(.L_x_7) ;  /* 0x0000000000040947 */ /* 0x000fea0003800000 */
[----:B------:R0:W5:Y:S02]  /*0320*/  LDG.E.U8 R9, desc[UR6][R4.64+0x1] ;  /* 0x0000010604097981 */ /* 0x000164000c1e1100 */
.L_x_7:
[----:B------:R-:W-:Y:S05]  /*0330*/  BSYNC.RECONVERGENT B1 ;  /* 0x0000000000017941 */ /* 0x000fea0003800200 */
.L_x_6:
[----:B-----5:R2:W-:Y:S02]  /*0340*/  STS.U8 [R6+0x24], R9 ;  /* 0x0000240906007388 */ /* 0x0205e40000000000 */
.L_x_5:
[----:B------:R-:W-:Y:S05]  /*0350*/  BSYNC.RECONVERGENT B0 ;  /* 0x0000000000007941 */ /* 0x000fea0003800200 */
.L_x_4:
[----:B------:R-:W-:Y:S01]  /*0360*/  ISETP.NE.AND P0, PT, R8, RZ, PT ;  /* 0x000000ff0800720c */ /* 0x000fe20003f05270 */
[----:B------:R-:W-:-:S12]  /*0370*/  BSSY.RECONVERGENT B0, `(.L_x_8) ;  /* 0x000000f000007945 */ /* 0x000fd80003800200 */
[----:B------:R-:W-:Y:S05]  /*0380*/  @P0 BRA `(.L_x_9) ;  /* 0x0000000000340947 */ /* 0x000fea0003800000 */
[----:B------:R-:W-:Y:S01]  /*0390*/  ISETP.GE.AND P0, PT, R0, RZ, PT ;  /* 0x000000ff0000720c */ /* 0x000fe20003f06270 */
[----:B------:R-:W-:Y:S01]  /*03a0*/  BSSY.RECONVERGENT B1, `(.L_x_10) ;  /* 0x000000a000017945 */ /* 0x000fe20003800200 */
[----:B0-----:R-:W-:Y:S02]  /*03b0*/  PRMT R4, RZ, 0x7610, R4 ;  /* 0x00007610ff047816 */ /* 0x001fe40000000004 */
[----:B------:R-:W-:-:S04]  /*03c0*/  ISETP.EQ.OR P0, PT, R7, RZ, !P0 ;  /* 0x000000ff0700720c */ /* 0x000fc80004702670 */
[----:B------:R-:W-:-:S13]  /*03d0*/  ISETP.GE.OR P0, PT, R0, UR8, P0 ;  /* 0x0000000800007c0c */ /* 0x000fda0008706670 */
[----:B------:R-:W-:Y:S05]  /*03e0*/  @P0 BRA `(.L_x_11) ;  /* 0x0000000000140947 */ /* 0x000fea0003800000 */
[----:B------:R-:W-:-:S04]  /*03f0*/  VIADD R5, R7, 0xffffffff ;  /* 0xffffffff07057836 */ /* 0x000fc80000000000 */
[----:B------:R-:W-:-:S05]  /*0400*/  IMAD R5, R5, UR8, R0 ;  /* 0x0000000805057c24 */ /* 0x000fca000f8e0200 */
[----:B------:R-:W-:-:S04]  /*0410*/  IADD3 R4, P0, PT, R5, UR10, RZ ;  /* 0x0000000a05047c10 */ /* 0x000fc8000ff1e0ff */
[----:B------:R-:W-:-:S05]  /*0420*/  LEA.HI.X.SX32 R5, R5, UR11, 0x1, P0 ;  /* 0x0000000b05057c11 */ /* 0x000fca00080f0eff */
[----:B------:R0:W5:Y:S04]  /*0430*/  LDG.E.U8 R4, desc[UR6][R4.64] ;  /* 0x0000000604047981 */ /* 0x000168000c1e1100 */
.L_x_11:
[----:B------:R-:W-:Y:S05]  /*0440*/  BSYNC.RECONVERGENT B1 ;  /* 0x0000000000017941 */ /* 0x000fea0003800200 */
.L_x_10:
[----:B-----5:R3:W-:Y:S02]  /*0450*/  STS.U8 [R11+UR4+0x1], R4 ;  /* 0x000001040b007988 */ /* 0x0207e40008000004 */
.L_x_9:
[----:B------:R-:W-:Y:S05]  /*0460*/  BSYNC.RECONVERGENT B0 ;  /* 0x0000000000007941 */ /* 0x000fea0003800200 */
.L_x_8:
[----:B------:R-:W4:Y:S01]  /*0470*/  LDCU UR5, c[0x0][0x364] ;  /* 0x00006c80ff0577ac */ /* 0x000f220008000800 */
[----:B------:R-:W-:Y:S01]  /*0480*/  BSSY.RECONVERGENT B0, `(.L_x_12) ;  /* 0x0000011000007945 */ /* 0x000fe20003800200 */
[----:B----4-:R-:W-:-:S06]  /*0490*/  UIADD3 UR5, UPT, UPT, UR5, -0x1, URZ ;  /* 0xffffffff05057890 */ /* 0x010fcc000fffe0ff */
[----:B------:R-:W-:-:S13]  /*04a0*/  ISETP.NE.AND P0, PT, R8, UR5, PT ;  /* 0x0000000508007c0c */ /* 0x000fda000bf05270 */
[----:B------:R-:W-:Y:S05]  /*04b0*/  @P0 BRA `(.L_x_13) ;  /* 0x0000000000340947 */ /* 0x000fea0003800000 */
[----:B------:R-:W-:Y:S01]  /*04c0*/  VIADD R7, R7, 0x1 ;  /* 0x0000000107077836 */ /* 0x000fe20000000000 */
[----:B------:R-:W-:Y:S01]  /*04d0*/  ISETP.GE.AND P0, PT, R0, UR8, PT ;  /* 0x0000000800007c0c */ /* 0x000fe2000bf06270 */
[----:B------:R-:W-:Y:S01]  /*04e0*/  BSSY.RECONVERGENT B1, `(.L_x_14) ;  /* 0x0000009000017945 */ /* 0x000fe20003800200 */
[----:B0-----:R-:W-:Y:S02]  /*04f0*/  PRMT R5, RZ, 0x7610, R5 ;  /* 0x00007610ff057816 */ /* 0x001fe40000000005 */
[----:B------:R-:W-:-:S04]  /*0500*/  ISETP.GE.OR P0, PT, R7, UR9, P0 ;  /* 0x0000000907007c0c */ /* 0x000fc80008706670 */
[----:B------:R-:W-:-:S13]  /*0510*/  ISETP.LT.OR P0, PT, R0, RZ, P0 ;  /* 0x000000ff0000720c */ /* 0x000fda0000701670 */
[----:B------:R-:W-:Y:S05]  /*0520*/  @P0 BRA `(.L_x_15) ;  /* 0x0000000000100947 */ /* 0x000fea0003800000 */
[----:B------:R-:W-:-:S05]  /*0530*/  IMAD R7, R7, UR8, R0 ;  /* 0x0000000807077c24 */ /* 0x000fca000f8e0200 */
[----:B---3--:R-:W-:-:S04]  /*0540*/  IADD3 R4, P0, PT, R7, UR10, RZ ;  /* 0x0000000a07047c10 */ /* 0x008fc8000ff1e0ff */
[----:B------:R-:W-:-:S06]  /*0550*/  LEA.HI.X.SX32 R5, R7, UR11, 0x1, P0 ;  /* 0x0000000b07057c11 */ /* 0x000fcc00080f0eff */
[----:B------:R0:W5:Y:S03]  /*0560*/  LDG.E.U8 R5, desc[UR6][R4.64] ;  /* 0x0000000604057981 */ /* 0x000166000c1e1100 */
.L_x_15:
[----:B------:R-:W-:Y:S05]  /*0570*/  BSYNC.RECONVERGENT B1 ;  /* 0x0000000000017941 */ /* 0x000fea0003800200 */
.L_x_14:
[----:B-----5:R4:W-:Y:S02]  /*0580*/  STS.U8 [R6+0x45], R5 ;  /* 0x0000450506007388 */ /* 0x0209e40000000000 */
.L_x_13:
[----:B------:R-:W-:Y:S05]  /*0590*/  BSYNC.RECONVERGENT B0 ;  /* 0x0000000000007941 */ /* 0x000fea0003800200 */
.L_x_12:
[----:B------:R-:W-:Y:S06]  /*05a0*/  BAR.SYNC.DEFER_BLOCKING 0x0 ;  /* 0x0000000000007b1d */ /* 0x000fec0000010000 */
[----:B------:R-:W-:Y:S05]  /*05b0*/  @P1 EXIT ;  /* 0x000000000000194d */ /* 0x000fea0003800000 */
[----:B-1----:R-:W-:Y:S01]  /*05c0*/  LDS.U8 R2, [UR4] ;  /* 0x00000004ff027984 */ /* 0x002fe20008000000 */
[----:B------:R-:W1:Y:S01]  /*05d0*/  LDCU.64 UR8, c[0x0][0x388] ;  /* 0x00007100ff0877ac */ /* 0x000e620008000a00 */
[----:B------:R-:W-:Y:S02]  /*05e0*/  IMAD.IADD R0, R0, 0x1, R3 ;  /* 0x0000000100007824 */ /* 0x000fe400078e0203 */
[----:B0---4-:R-:W0:Y:S04]  /*05f0*/  LDS.U8 R5, [UR4+0x44] ;  /* 0x00004404ff057984 */ /* 0x011e280008000000 */
[----:B--2---:R-:W2:Y:S04]  /*0600*/  LDS.U8 R9, [UR4+0x2] ;  /* 0x00000204ff097984 */ /* 0x004ea80008000000 */
[----:B---3--:R-:W3:Y:S04]  /*0610*/  LDS.U8 R4, [UR4+0x22] ;  /* 0x00002204ff047984 */ /* 0x008ee80008000000 */
[----:B------:R-:W4:Y:S04]  /*0620*/  LDS.U8 R6, [UR4+0x1] ;  /* 0x00000104ff067984 */ /* 0x000f280008000000 */
[----:B------:R-:W5:Y:S04]  /*0630*/  LDS.U8 R17, [UR4+0x45] ;  /* 0x00004504ff117984 */ /* 0x000f680008000000 */
[----:B------:R-:W5:Y:S04]  /*0640*/  LDS.U8 R11, [UR4+0x24] ;  /* 0x00002404ff0b7984 */ /* 0x000f680008000000 */
[----:B------:R-:W5:Y:S01]  /*0650*/  LDS.U8 R13, [UR4+0x46] ;  /* 0x00004604ff0d7984 */ /* 0x000f620008000000 */
[----:B0-----:R-:W-:-:S02]  /*0660*/  IMAD.IADD R7, R2, 0x1, R5 ;  /* 0x0000000102077824 */ /* 0x001fc400078e0205 */
[----:B--2---:R-:W-:Y:S01]  /*0670*/  IMAD.IADD R15, R2, 0x1, R9 ;  /* 0x00000001020f7824 */ /* 0x004fe200078e0209 */
[----:B-1----:R-:W-:Y:S01]  /*0680*/  IADD3 R2, P0, PT, R0, UR8, RZ ;  /* 0x0000000800027c10 */ /* 0x002fe2000ff1e0ff */
[----:B---3--:R-:W-:-:S03]  /*0690*/  IMAD R4, R4, 0x2, R7 ;  /* 0x0000000204047824 */ /* 0x008fc600078e0207 */
[----:B------:R-:W-:Y:S01]  /*06a0*/  LEA.HI.X.SX32 R3, R0, UR9, 0x1, P0 ;  /* 0x0000000900037c11 */ /* 0x000fe200080f0eff */
[----:B----4-:R-:W-:Y:S02]  /*06b0*/  IMAD R6, R6, 0x2, R15 ;  /* 0x0000000206067824 */ /* 0x010fe400078e020f */
[----:B------:R-:W-:Y:S02]  /*06c0*/  IMAD.IADD R4, R9, 0x1, -R4 ;  /* 0x0000000109047824 */ /* 0x000fe400078e0a04 */
[----:B------:R-:W-:-:S04]  /*06d0*/  IMAD.IADD R6, R5, 0x1, -R6 ;  /* 0x0000000105067824 */ /* 0x000fc800078e0a06 */
[----:B-----5:R-:W-:Y:S02]  /*06e0*/  IMAD R6, R17, 0x2, R6 ;  /* 0x0000000211067824 */ /* 0x020fe400078e0206 */
[----:B------:R-:W-:Y:S02]  /*06f0*/  IMAD R4, R11, 0x2, R4 ;  /* 0x000000020b047824 */ /* 0x000fe400078e0204 */
[----:B------:R-:W-:Y:S02]  /*0700*/  IMAD.IADD R6, R13, 0x1, R6 ;  /* 0x000000010d067824 */ /* 0x000fe400078e0206 */
[----:B------:R-:W-:-:S03]  /*0710*/  IMAD.IADD R4, R4, 0x1, R13 ;  /* 0x0000000104047824 */ /* 0x000fc600078e020d */
[----:B------:R-:W-:Y:S02]  /*0720*/  IABS R5, R6 ;  /* 0x0000000600057213 */ /* 0x000fe40000000000 */
[----:B------:R-:W-:-:S04]  /*0730*/  IABS R4, R4 ;  /* 0x0000000400047213 */ /* 0x000fc80000000000 */
[----:B------:R-:W-:-:S05]  /*0740*/  VIADDMNMX.U32 R5, R5, R4, 0xff, PT ;  /* 0x000000ff05057446 */ /* 0x000fca0003800004 */
[----:B------:R-:W-:Y:S01]  /*0750*/  STG.E.U8 desc[UR6][R2.64], R5 ;  /* 0x0000000502007986 */ /* 0x000fe2000c101106 */
[----:B------:R-:W-:Y:S05]  /*0760*/  EXIT ;  /* 0x000000000000794d */ /* 0x000fea0003800000 */
.L_x_16:
[----:B------:R-:W-:-:S00]  /*0770*/  BRA `(.L_x_16) ;  /* 0xfffffffc00fc7947 */ /* 0x000fc0000383ffff */
[----:B------:R-:W-:-:S00]  /*0780*/  NOP ;  /* 0x0000000000007918 */ /* 0x000fc00000000000 */
[----:B------:R-:W-:-:S00]  /*0790*/  NOP ;  /* 0x0000000000007918 */ /* 0x000fc00000000000 */
[----:B------:R-:W-:-:S00]  /*07a0*/  NOP ;  /* 0x0000000000007918 */ /* 0x000fc00000000000 */
[----:B------:R-:W-:-:S00]  /*07b0*/  NOP ;  /* 0x0000000000007918 */ /* 0x000fc00000000000 */
[----:B------:R-:W-:-:S00]  /*07c0*/  NOP ;  /* 0x0000000000007918 */ /* 0x000fc00000000000 */
[----:B------:R-:W-:-:S00]  /*07d0*/  NOP ;  /* 0x0000000000007918 */ /* 0x000fc00000000000 */
[----:B------:R-:W-:-:S00]  /*07e0*/  NOP ;  /* 0x0000000000007918 */ /* 0x000fc00000000000 */
[----:B------:R-:W-:-:S00]  /*07f0*/  NOP ;  /* 0x0000000000007918 */ /* 0x000fc00000000000 */
.L_x_17:


//--------------------- .nv.shared.sobel_kernel_shared --------------------------
	.section	.nv.shared.sobel_kernel_shared,"aw",@nobits
	.sectionflags	@""
.nv.shared.sobel_kernel_shared:
	.zero		1364


//--------------------- .nv.shared.reserved.0     --------------------------
	.section	.nv.shared.reserved.0,"aw",@nobits
	.weak		__nv_reservedSMEM_offset_0_alias
	.size		__nv_reservedSMEM_offset_0_alias, 0, 64
	.other		__nv_reservedSMEM_offset_0_alias,@"STO_CUDA_RESERVED_SHARED STV_DEFAULT"
__nv_reservedSMEM_offset_0_alias:
	.zero		0
	.zero		64


//--------------------- .nv.constant0.sobel_kernel_shared --------------------------
	.section	.nv.constant0.sobel_kernel_shared,"a",@progbits
	.sectionflags	@""
	.align	4
.nv.constant0.sobel_kernel_shared:
	.zero		920


//--------------------- SYMBOLS --------------------------

	.type		.nv.reservedSmem.offset0,@object
	.size		.nv.reservedSmem.offset0,0x4
	.type		.nv.reservedSmem.cap,@object
	.size		.nv.reservedSmem.cap,0x4
